	.headerflags	@"EF_CUDA_TEXMODE_UNIFIED EF_CUDA_64BIT_ADDRESS EF_CUDA_ACCELERATORS EF_CUDA_SM90 EF_CUDA_VIRTUAL_SM(EF_CUDA_SM90)"
	.elftype	@"ET_EXEC"


//--------------------- .nv.info                  --------------------------
	.section	.nv.info,"",@"SHT_CUDA_INFO"
	.align	4


	//----- nvinfo : EIATTR_REGCOUNT
	.align		4
        /*0000*/ 	.byte	0x04, 0x2f
        /*0002*/ 	.short	(.L_1 - .L_0)
	.align		4
.L_0:
        /*0004*/ 	.word	index@(triton_poi_fused_add_convolution_native_batch_norm_backward_52)
        /*0008*/ 	.word	0x00000010


	//----- nvinfo : EIATTR_MIN_STACK_SIZE
	.align		4
.L_1:
        /*000c*/ 	.byte	0x04, 0x12
        /*000e*/ 	.short	(.L_3 - .L_2)
	.align		4
.L_2:
        /*0010*/ 	.word	index@(triton_poi_fused_add_convolution_native_batch_norm_backward_52)
        /*0014*/ 	.word	0x00000000


	//----- nvinfo : EIATTR_FRAME_SIZE
	.align		4
.L_3:
        /*0018*/ 	.byte	0x04, 0x11
        /*001a*/ 	.short	(.L_5 - .L_4)
	.align		4
.L_4:
        /*001c*/ 	.word	index@(triton_poi_fused_add_convolution_native_batch_norm_backward_52)
        /*0020*/ 	.word	0x00000000


	//----- nvinfo : EIATTR_MIN_STACK_SIZE
	.align		4
.L_5:
        /*0024*/ 	.byte	0x04, 0x12
        /*0026*/ 	.short	(.L_7 - .L_6)
	.align		4
.L_6:
        /*0028*/ 	.word	index@(triton_poi_fused_add_convolution_native_batch_norm_backward_52)
        /*002c*/ 	.word	0x00000000
.L_7:


//--------------------- .nv.info.triton_poi_fused_add_convolution_native_batch_norm_backward_52 --------------------------
	.section	.nv.info.triton_poi_fused_add_convolution_native_batch_norm_backward_52,"",@"SHT_CUDA_INFO"
	.sectionflags	@""
	.align	4


	//----- nvinfo : EIATTR_CUDA_API_VERSION
	.align		4
        /*0000*/ 	.byte	0x04, 0x37
        /*0002*/ 	.short	(.L_9 - .L_8)
.L_8:
        /*0004*/ 	.word	0x0000007c


	//----- nvinfo : EIATTR_KPARAM_INFO
	.align		4
.L_9:
        /*0008*/ 	.byte	0x04, 0x17
        /*000a*/ 	.short	(.L_11 - .L_10)
.L_10:
        /*000c*/ 	.word	0x00000000
        /*0010*/ 	.short	0x0004
        /*0012*/ 	.short	0x0020
        /*0014*/ 	.byte	0x00, 0xf0, 0x11, 0x00


	//----- nvinfo : EIATTR_KPARAM_INFO
	.align		4
.L_11:
        /*0018*/ 	.byte	0x04, 0x17
        /*001a*/ 	.short	(.L_13 - .L_12)
.L_12:
        /*001c*/ 	.word	0x00000000
        /*0020*/ 	.short	0x0003
        /*0022*/ 	.short	0x0018
        /*0024*/ 	.byte	0x00, 0xf4, 0x21, 0x00


	//----- nvinfo : EIATTR_KPARAM_INFO
	.align		4
.L_13:
        /*0028*/ 	.byte	0x04, 0x17
        /*002a*/ 	.short	(.L_15 - .L_14)
.L_14:
        /*002c*/ 	.word	0x00000000
        /*0030*/ 	.short	0x0002
        /*0032*/ 	.short	0x0010
        /*0034*/ 	.byte	0x00, 0xf4, 0x21, 0x00


	//----- nvinfo : EIATTR_KPARAM_INFO
	.align		4
.L_15:
        /*0038*/ 	.byte	0x04, 0x17
        /*003a*/ 	.short	(.L_17 - .L_16)
.L_16:
        /*003c*/ 	.word	0x00000000
        /*0040*/ 	.short	0x0001
        /*0042*/ 	.short	0x0008
        /*0044*/ 	.byte	0x00, 0xf4, 0x21, 0x00


	//----- nvinfo : EIATTR_KPARAM_INFO
	.align		4
.L_17:
        /*0048*/ 	.byte	0x04, 0x17
        /*004a*/ 	.short	(.L_19 - .L_18)
.L_18:
        /*004c*/ 	.word	0x00000000
        /*0050*/ 	.short	0x0000
        /*0052*/ 	.short	0x0000
        /*0054*/ 	.byte	0x00, 0xf4, 0x21, 0x00


	//----- nvinfo : EIATTR_SPARSE_MMA_MASK
	.align		4
.L_19:
        /*0058*/ 	.byte	0x03, 0x50
        /*005a*/ 	.short	0x0000


	//----- nvinfo : EIATTR_MAXREG_COUNT
	.align		4
        /*005c*/ 	.byte	0x03, 0x1b
        /*005e*/ 	.short	0x00ff


	//----- nvinfo : EIATTR_EXIT_INSTR_OFFSETS
	.align		4
        /*0060*/ 	.byte	0x04, 0x1c
        /*0062*/ 	.short	(.L_21 - .L_20)


	//   ....[0]....
.L_20:
        /*0064*/ 	.word	0x00000210


	//----- nvinfo : EIATTR_REQNTID
	.align		4
.L_21:
        /*0068*/ 	.byte	0x04, 0x10
        /*006a*/ 	.short	(.L_23 - .L_22)
.L_22:
        /*006c*/ 	.word	0x00000080
        /*0070*/ 	.word	0x00000001
        /*0074*/ 	.word	0x00000001


	//----- nvinfo : EIATTR_CBANK_PARAM_SIZE
	.align		4
.L_23:
        /*0078*/ 	.byte	0x03, 0x19
        /*007a*/ 	.short	0x0024


	//----- nvinfo : EIATTR_PARAM_CBANK
	.align		4
        /*007c*/ 	.byte	0x04, 0x0a
        /*007e*/ 	.short	(.L_25 - .L_24)
	.align		4
.L_24:
        /*0080*/ 	.word	index@(.nv.constant0.triton_poi_fused_add_convolution_native_batch_norm_backward_52)
        /*0084*/ 	.short	0x0210
        /*0086*/ 	.short	0x0024


	//----- nvinfo : EIATTR_SW_WAR
	.align		4
.L_25:
        /*0088*/ 	.byte	0x04, 0x36
        /*008a*/ 	.short	(.L_27 - .L_26)
.L_26:
        /*008c*/ 	.word	0x00000008
.L_27:


//--------------------- .nv.callgraph             --------------------------
	.section	.nv.callgraph,"",@"SHT_CUDA_CALLGRAPH"
	.align	4
	.sectionentsize	8
	.align		4
        /*0000*/ 	.word	0x00000000
	.align		4
        /*0004*/ 	.word	0xffffffff
	.align		4
        /*0008*/ 	.word	0x00000000
	.align		4
        /*000c*/ 	.word	0xfffffffe
	.align		4
        /*0010*/ 	.word	0x00000000
	.align		4
        /*0014*/ 	.word	0xfffffffd
	.align		4
        /*0018*/ 	.word	0x00000000
	.align		4
        /*001c*/ 	.word	0xfffffffc


//--------------------- .text.triton_poi_fused_add_convolution_native_batch_norm_backward_52 --------------------------
	.section	.text.triton_poi_fused_add_convolution_native_batch_norm_backward_52,"ax",@progbits
	.align	128
        .global         triton_poi_fused_add_convolution_native_batch_norm_backward_52
        .type           triton_poi_fused_add_convolution_native_batch_norm_backward_52,@function
        .size           triton_poi_fused_add_convolution_native_batch_norm_backward_52,(.L_x_1 - triton_poi_fused_add_convolution_native_batch_norm_backward_52)
        .other          triton_poi_fused_add_convolution_native_batch_norm_backward_52,@"STO_CUDA_ENTRY STV_DEFAULT"
triton_poi_fused_add_convolution_native_batch_norm_backward_52:
.text.triton_poi_fused_add_convolution_native_batch_norm_backward_52:
[----:B------:R-:W-:Y:S01]  /*0000*/  LDC R1, c[0x0][0x28] ;  /* 0x00000a00ff017b82 */ /* 0x000fe20000000800 */
[----:B------:R-:W1:Y:S07]  /*0010*/  S2R R0, SR_TID.X ;  /* 0x0000000000007919 */ /* 0x000e6e0000002100 */
[----:B------:R-:W2:Y:S01]  /*0020*/  LDC.64 R4, c[0x0][0x218] ;  /* 0x00008600ff047b82 */ /* 0x000ea20000000a00 */
[----:B------:R-:W-:Y:S01]  /*0030*/  ULDC.64 UR4, c[0x0][0x208] ;  /* 0x0000820000047ab9 */ /* 0x000fe20000000a00 */
[----:B------:R-:W3:Y:S06]  /*0040*/  S2R R11, SR_CTAID.X ;  /* 0x00000000000b7919 */ /* 0x000eec0000002500 */
[----:B------:R-:W4:Y:S08]  /*0050*/  LDC.64 R2, c[0x0][0x210] ;  /* 0x00008400ff027b82 */ /* 0x000f300000000a00 */
[----:B------:R-:W5:Y:S01]  /*0060*/  LDC.64 R8, c[0x0][0x228] ;  /* 0x00008a00ff087b82 */ /* 0x000f620000000a00 */
[----:B-1----:R-:W-:-:S02]  /*0070*/  SHF.L.U32 R0, R0, 0x1, RZ ;  /* 0x0000000100007819 */ /* 0x002fc400000006ff */
[----:B---3--:R-:W-:Y:S02]  /*0080*/  SHF.R.S32.HI R6, RZ, 0x17, R11 ;  /* 0x00000017ff067819 */ /* 0x008fe4000001140b */
[----:B------:R-:W-:Y:S02]  /*0090*/  LOP3.LUT R0, R0, 0xfe, RZ, 0xc0, !PT ;  /* 0x000000fe00007812 */ /* 0x000fe400078ec0ff */
[----:B------:R-:W-:Y:S02]  /*00a0*/  SGXT R6, R6, 0x1 ;  /* 0x000000010606781a */ /* 0x000fe40000000200 */
[----:B------:R-:W-:-:S04]  /*00b0*/  LEA R11, R11, R0, 0x8 ;  /* 0x000000000b0b7211 */ /* 0x000fc800078e40ff */
[----:B------:R-:W-:Y:S01]  /*00c0*/  LEA.HI R0, R6, R11, RZ, 0xa ;  /* 0x0000000b06007211 */ /* 0x000fe200078f50ff */
[----:B----4-:R-:W-:Y:S01]  /*00d0*/  IMAD.WIDE R2, R11, 0x4, R2 ;  /* 0x000000040b027825 */ /* 0x010fe200078e0202 */
[----:B------:R-:W1:Y:S02]  /*00e0*/  LDC.64 R6, c[0x0][0x220] ;  /* 0x00008800ff067b82 */ /* 0x000e640000000a00 */
[----:B------:R-:W-:-:S04]  /*00f0*/  SHF.R.S32.HI R0, RZ, 0xa, R0 ;  /* 0x0000000aff007819 */ /* 0x000fc80000011400 */
[----:B------:R-:W-:-:S04]  /*0100*/  LEA.HI R10, R0, R0, RZ, 0x2 ;  /* 0x00000000000a7211 */ /* 0x000fc800078f10ff */
[----:B------:R-:W-:-:S04]  /*0110*/  LOP3.LUT R13, R10, 0xfffffffc, RZ, 0xc0, !PT ;  /* 0xfffffffc0a0d7812 */ /* 0x000fc800078ec0ff */
[----:B------:R-:W-:-:S05]  /*0120*/  IADD3 R13, R0, -R13, RZ ;  /* 0x8000000d000d7210 */ /* 0x000fca0007ffe0ff */
[----:B--2---:R-:W-:-:S04]  /*0130*/  IMAD.WIDE R4, R13, 0x4, R4 ;  /* 0x000000040d047825 */ /* 0x004fc800078e0204 */
[----:B-1----:R-:W-:Y:S02]  /*0140*/  IMAD.WIDE R6, R11, 0x4, R6 ;  /* 0x000000040b067825 */ /* 0x002fe400078e0206 */
[----:B------:R-:W2:Y:S04]  /*0150*/  LDG.E.EL R4, desc[UR4][R4.64] ;  /* 0x0000000404047981 */ /* 0x000ea8000c2e1900 */
[----:B------:R-:W2:Y:S01]  /*0160*/  LDG.E.64 R10, desc[UR4][R2.64] ;  /* 0x00000004020a7981 */ /* 0x000ea2000c1e1b00 */
[----:B-----5:R-:W-:-:S03]  /*0170*/  IMAD.WIDE R8, R13, 0x4, R8 ;  /* 0x000000040d087825 */ /* 0x020fc600078e0208 */
[----:B------:R-:W3:Y:S04]  /*0180*/  LDG.E.64 R6, desc[UR4][R6.64] ;  /* 0x0000000406067981 */ /* 0x000ee8000c1e1b00 */
[----:B------:R-:W4:Y:S01]  /*0190*/  LDG.E.EL R8, desc[UR4][R8.64] ;  /* 0x0000000408087981 */ /* 0x000f22000c2e1900 */
[--C-:B--2---:R-:W-:Y:S01]  /*01a0*/  FADD R13, R10, R4.reuse ;  /* 0x000000040a0d7221 */ /* 0x104fe20000000000 */
[----:B------:R-:W-:-:S03]  /*01b0*/  FADD R0, R11, R4 ;  /* 0x000000040b007221 */ /* 0x000fc60000000000 */
[----:B---3--:R-:W-:Y:S01]  /*01c0*/  FADD R13, R6, R13 ;  /* 0x0000000d060d7221 */ /* 0x008fe20000000000 */
[----:B------:R-:W-:-:S03]  /*01d0*/  FADD R11, R7, R0 ;  /* 0x00000000070b7221 */ /* 0x000fc60000000000 */
[C---:B----4-:R-:W-:Y:S01]  /*01e0*/  FADD R10, -R8.reuse, R13 ;  /* 0x0000000d080a7221 */ /* 0x050fe20000000100 */
[----:B------:R-:W-:-:S05]  /*01f0*/  FADD R11, -R8, R11 ;  /* 0x0000000b080b7221 */ /* 0x000fca0000000100 */
[----:B------:R-:W-:Y:S01]  /*0200*/  STG.E.64 desc[UR4][R2.64], R10 ;  /* 0x0000000a02007986 */ /* 0x000fe2000c101b04 */
[----:B------:R-:W-:Y:S05]  /*0210*/  EXIT ;  /* 0x000000000000794d */ /* 0x000fea0003800000 */
.L_x_0:
[----:B------:R-:W-:-:S00]  /*0220*/  BRA `(.L_x_0) ;  /* 0xfffffffc00fc7947 */ /* 0x000fc0000383ffff */
[----:B------:R-:W-:-:S00]  /*0230*/  NOP ;  /* 0x0000000000007918 */ /* 0x000fc00000000000 */
        /* <DEDUP_REMOVED lines=12> */
.L_x_1:


//--------------------- .nv.constant0.triton_poi_fused_add_convolution_native_batch_norm_backward_52 --------------------------
	.section	.nv.constant0.triton_poi_fused_add_convolution_native_batch_norm_backward_52,"a",@progbits
	.sectionflags	@""
	.align	4
.nv.constant0.triton_poi_fused_add_convolution_native_batch_norm_backward_52:
	.zero		564
